//
// Generated by NVIDIA NVVM Compiler
//
// Compiler Build ID: CL-36424714
// Cuda compilation tools, release 13.0, V13.0.88
// Based on NVVM 20.0.0
//

.version 9.0
.target sm_100
.address_size 64

	// .globl	_Z18stepFunctionKernelPfS_i

.visible .entry _Z18stepFunctionKernelPfS_i(
	.param .u64 .ptr .align 1 _Z18stepFunctionKernelPfS_i_param_0,
	.param .u64 .ptr .align 1 _Z18stepFunctionKernelPfS_i_param_1,
	.param .u32 _Z18stepFunctionKernelPfS_i_param_2
)
{
	.reg .pred 	%p<3>;
	.reg .b32 	%r<6>;
	.reg .b32 	%f<3>;
	.reg .b64 	%rd<8>;

	ld.param.u64 	%rd1, [_Z18stepFunctionKernelPfS_i_param_0];
	ld.param.u64 	%rd2, [_Z18stepFunctionKernelPfS_i_param_1];
	ld.param.u32 	%r2, [_Z18stepFunctionKernelPfS_i_param_2];
	mov.u32 	%r3, %ctaid.x;
	mov.u32 	%r4, %ntid.x;
	mov.u32 	%r5, %tid.x;
	mad.lo.s32 	%r1, %r3, %r4, %r5;
	setp.ge.s32 	%p1, %r1, %r2;
	@%p1 bra 	$L__BB0_2;
	cvta.to.global.u64 	%rd3, %rd1;
	cvta.to.global.u64 	%rd4, %rd2;
	mul.wide.s32 	%rd5, %r1, 4;
	add.s64 	%rd6, %rd3, %rd5;
	ld.global.f32 	%f1, [%rd6];
	setp.gt.f32 	%p2, %f1, 0f00000000;
	selp.f32 	%f2, 0f3F800000, 0f00000000, %p2;
	add.s64 	%rd7, %rd4, %rd5;
	st.global.f32 	[%rd7], %f2;
$L__BB0_2:
	ret;

}
	// .globl	_Z24computeWeightedSumKernelPfS_S_ii
.visible .entry _Z24computeWeightedSumKernelPfS_S_ii(
	.param .u64 .ptr .align 1 _Z24computeWeightedSumKernelPfS_S_ii_param_0,
	.param .u64 .ptr .align 1 _Z24computeWeightedSumKernelPfS_S_ii_param_1,
	.param .u64 .ptr .align 1 _Z24computeWeightedSumKernelPfS_S_ii_param_2,
	.param .u32 _Z24computeWeightedSumKernelPfS_S_ii_param_3,
	.param .u32 _Z24computeWeightedSumKernelPfS_S_ii_param_4
)
{
	.reg .pred 	%p<11>;
	.reg .b32 	%r<38>;
	.reg .b32 	%f<112>;
	.reg .b64 	%rd<31>;

	ld.param.u64 	%rd11, [_Z24computeWeightedSumKernelPfS_S_ii_param_0];
	ld.param.u64 	%rd12, [_Z24computeWeightedSumKernelPfS_S_ii_param_1];
	ld.param.u64 	%rd10, [_Z24computeWeightedSumKernelPfS_S_ii_param_2];
	ld.param.u32 	%r24, [_Z24computeWeightedSumKernelPfS_S_ii_param_3];
	ld.param.u32 	%r23, [_Z24computeWeightedSumKernelPfS_S_ii_param_4];
	cvta.to.global.u64 	%rd1, %rd12;
	cvta.to.global.u64 	%rd2, %rd11;
	mov.u32 	%r25, %ctaid.x;
	mov.u32 	%r26, %ntid.x;
	mov.u32 	%r27, %tid.x;
	mad.lo.s32 	%r1, %r25, %r26, %r27;
	setp.ge.s32 	%p1, %r1, %r24;
	@%p1 bra 	$L__BB1_15;
	setp.lt.s32 	%p2, %r23, 1;
	mov.f32 	%f111, 0f00000000;
	@%p2 bra 	$L__BB1_14;
	mul.lo.s32 	%r2, %r23, %r1;
	and.b32  	%r3, %r23, 15;
	setp.lt.u32 	%p3, %r23, 16;
	mov.f32 	%f111, 0f00000000;
	mov.b32 	%r34, 0;
	@%p3 bra 	$L__BB1_5;
	and.b32  	%r34, %r23, 2147483632;
	neg.s32 	%r32, %r34;
	add.s64 	%rd3, %rd2, 32;
	add.s64 	%rd29, %rd1, 32;
	mov.f32 	%f111, 0f00000000;
	mov.u32 	%r31, %r2;
$L__BB1_4:
	.pragma "nounroll";
	mul.wide.s32 	%rd13, %r31, 4;
	add.s64 	%rd14, %rd3, %rd13;
	ld.global.f32 	%f18, [%rd14+-32];
	ld.global.f32 	%f19, [%rd29+-32];
	fma.rn.f32 	%f20, %f18, %f19, %f111;
	ld.global.f32 	%f21, [%rd14+-28];
	ld.global.f32 	%f22, [%rd29+-28];
	fma.rn.f32 	%f23, %f21, %f22, %f20;
	ld.global.f32 	%f24, [%rd14+-24];
	ld.global.f32 	%f25, [%rd29+-24];
	fma.rn.f32 	%f26, %f24, %f25, %f23;
	ld.global.f32 	%f27, [%rd14+-20];
	ld.global.f32 	%f28, [%rd29+-20];
	fma.rn.f32 	%f29, %f27, %f28, %f26;
	ld.global.f32 	%f30, [%rd14+-16];
	ld.global.f32 	%f31, [%rd29+-16];
	fma.rn.f32 	%f32, %f30, %f31, %f29;
	ld.global.f32 	%f33, [%rd14+-12];
	ld.global.f32 	%f34, [%rd29+-12];
	fma.rn.f32 	%f35, %f33, %f34, %f32;
	ld.global.f32 	%f36, [%rd14+-8];
	ld.global.f32 	%f37, [%rd29+-8];
	fma.rn.f32 	%f38, %f36, %f37, %f35;
	ld.global.f32 	%f39, [%rd14+-4];
	ld.global.f32 	%f40, [%rd29+-4];
	fma.rn.f32 	%f41, %f39, %f40, %f38;
	ld.global.f32 	%f42, [%rd14];
	ld.global.f32 	%f43, [%rd29];
	fma.rn.f32 	%f44, %f42, %f43, %f41;
	ld.global.f32 	%f45, [%rd14+4];
	ld.global.f32 	%f46, [%rd29+4];
	fma.rn.f32 	%f47, %f45, %f46, %f44;
	ld.global.f32 	%f48, [%rd14+8];
	ld.global.f32 	%f49, [%rd29+8];
	fma.rn.f32 	%f50, %f48, %f49, %f47;
	ld.global.f32 	%f51, [%rd14+12];
	ld.global.f32 	%f52, [%rd29+12];
	fma.rn.f32 	%f53, %f51, %f52, %f50;
	ld.global.f32 	%f54, [%rd14+16];
	ld.global.f32 	%f55, [%rd29+16];
	fma.rn.f32 	%f56, %f54, %f55, %f53;
	ld.global.f32 	%f57, [%rd14+20];
	ld.global.f32 	%f58, [%rd29+20];
	fma.rn.f32 	%f59, %f57, %f58, %f56;
	ld.global.f32 	%f60, [%rd14+24];
	ld.global.f32 	%f61, [%rd29+24];
	fma.rn.f32 	%f62, %f60, %f61, %f59;
	ld.global.f32 	%f63, [%rd14+28];
	ld.global.f32 	%f64, [%rd29+28];
	fma.rn.f32 	%f111, %f63, %f64, %f62;
	add.s32 	%r32, %r32, 16;
	add.s32 	%r31, %r31, 16;
	add.s64 	%rd29, %rd29, 64;
	setp.ne.s32 	%p4, %r32, 0;
	@%p4 bra 	$L__BB1_4;
$L__BB1_5:
	setp.eq.s32 	%p5, %r3, 0;
	@%p5 bra 	$L__BB1_14;
	and.b32  	%r11, %r23, 7;
	setp.lt.u32 	%p6, %r3, 8;
	@%p6 bra 	$L__BB1_8;
	add.s32 	%r29, %r34, %r2;
	mul.wide.s32 	%rd15, %r29, 4;
	add.s64 	%rd16, %rd2, %rd15;
	ld.global.f32 	%f66, [%rd16];
	mul.wide.u32 	%rd17, %r34, 4;
	add.s64 	%rd18, %rd1, %rd17;
	ld.global.f32 	%f67, [%rd18];
	fma.rn.f32 	%f68, %f66, %f67, %f111;
	ld.global.f32 	%f69, [%rd16+4];
	ld.global.f32 	%f70, [%rd18+4];
	fma.rn.f32 	%f71, %f69, %f70, %f68;
	ld.global.f32 	%f72, [%rd16+8];
	ld.global.f32 	%f73, [%rd18+8];
	fma.rn.f32 	%f74, %f72, %f73, %f71;
	ld.global.f32 	%f75, [%rd16+12];
	ld.global.f32 	%f76, [%rd18+12];
	fma.rn.f32 	%f77, %f75, %f76, %f74;
	ld.global.f32 	%f78, [%rd16+16];
	ld.global.f32 	%f79, [%rd18+16];
	fma.rn.f32 	%f80, %f78, %f79, %f77;
	ld.global.f32 	%f81, [%rd16+20];
	ld.global.f32 	%f82, [%rd18+20];
	fma.rn.f32 	%f83, %f81, %f82, %f80;
	ld.global.f32 	%f84, [%rd16+24];
	ld.global.f32 	%f85, [%rd18+24];
	fma.rn.f32 	%f86, %f84, %f85, %f83;
	ld.global.f32 	%f87, [%rd16+28];
	ld.global.f32 	%f88, [%rd18+28];
	fma.rn.f32 	%f111, %f87, %f88, %f86;
	add.s32 	%r34, %r34, 8;
$L__BB1_8:
	setp.eq.s32 	%p7, %r11, 0;
	@%p7 bra 	$L__BB1_14;
	and.b32  	%r14, %r23, 3;
	setp.lt.u32 	%p8, %r11, 4;
	@%p8 bra 	$L__BB1_11;
	add.s32 	%r30, %r34, %r2;
	mul.wide.s32 	%rd19, %r30, 4;
	add.s64 	%rd20, %rd2, %rd19;
	ld.global.f32 	%f90, [%rd20];
	mul.wide.u32 	%rd21, %r34, 4;
	add.s64 	%rd22, %rd1, %rd21;
	ld.global.f32 	%f91, [%rd22];
	fma.rn.f32 	%f92, %f90, %f91, %f111;
	ld.global.f32 	%f93, [%rd20+4];
	ld.global.f32 	%f94, [%rd22+4];
	fma.rn.f32 	%f95, %f93, %f94, %f92;
	ld.global.f32 	%f96, [%rd20+8];
	ld.global.f32 	%f97, [%rd22+8];
	fma.rn.f32 	%f98, %f96, %f97, %f95;
	ld.global.f32 	%f99, [%rd20+12];
	ld.global.f32 	%f100, [%rd22+12];
	fma.rn.f32 	%f111, %f99, %f100, %f98;
	add.s32 	%r34, %r34, 4;
$L__BB1_11:
	setp.eq.s32 	%p9, %r14, 0;
	@%p9 bra 	$L__BB1_14;
	mul.wide.u32 	%rd23, %r34, 4;
	add.s64 	%rd30, %rd1, %rd23;
	add.s32 	%r37, %r34, %r2;
	neg.s32 	%r36, %r14;
$L__BB1_13:
	.pragma "nounroll";
	mul.wide.s32 	%rd24, %r37, 4;
	add.s64 	%rd25, %rd2, %rd24;
	ld.global.f32 	%f101, [%rd25];
	ld.global.f32 	%f102, [%rd30];
	fma.rn.f32 	%f111, %f101, %f102, %f111;
	add.s64 	%rd30, %rd30, 4;
	add.s32 	%r37, %r37, 1;
	add.s32 	%r36, %r36, 1;
	setp.ne.s32 	%p10, %r36, 0;
	@%p10 bra 	$L__BB1_13;
$L__BB1_14:
	cvta.to.global.u64 	%rd26, %rd10;
	mul.wide.s32 	%rd27, %r1, 4;
	add.s64 	%rd28, %rd26, %rd27;
	st.global.f32 	[%rd28], %f111;
$L__BB1_15:
	ret;

}


// ===== COMPILED SASS (sm_100) =====

	.target	sm_100

	.elftype	@"ET_EXEC"


//--------------------- .note.nv.tkinfo           --------------------------
	.section	.note.nv.tkinfo,"",@"SHT_NOTE"
	.sectionflags	@"SHF_NOTE_NV_TKINFO"
	.tkinfo
        /*0018*/ 	.word	0x00000002
        /*0030*/ 	.string	""
        /*0030*/ 	.string	"ptxas"
        /*0030*/ 	.string	"Cuda compilation tools, release 13.0, V13.0.88"
        /*0030*/ 	.string	"Build cuda_13.0.r13.0/compiler.36424714_0"
        /*0030*/ 	.string	"-arch sm_100 -m 64 "



//--------------------- .note.nv.cuinfo           --------------------------
	.section	.note.nv.cuinfo,"",@"SHT_NOTE"
	.sectionflags	@"SHF_NOTE_NV_CUINFO"
        /*0018*/ 	.short	0x0002
        /*001a*/ 	.short	0x0064
        /*001c*/ 	.short	0x0082
	.zero		2


//--------------------- .nv.info                  --------------------------
	.section	.nv.info,"",@"SHT_CUDA_INFO"
	.align	4


	//----- nvinfo : EIATTR_REGCOUNT
	.align		4
        /*0000*/ 	.byte	0x04, 0x2f
        /*0002*/ 	.short	(.L_1 - .L_0)
	.align		4
.L_0:
        /*0004*/ 	.word	index@(_Z18stepFunctionKernelPfS_i)
        /*0008*/ 	.word	0x0000000a


	//----- nvinfo : EIATTR_FRAME_SIZE
	.align		4
.L_1:
        /*000c*/ 	.byte	0x04, 0x11
        /*000e*/ 	.short	(.L_3 - .L_2)
	.align		4
.L_2:
        /*0010*/ 	.word	index@(_Z18stepFunctionKernelPfS_i)
        /*0014*/ 	.word	0x00000000


	//----- nvinfo : EIATTR_REGCOUNT
	.align		4
.L_3:
        /*0018*/ 	.byte	0x04, 0x2f
        /*001a*/ 	.short	(.L_5 - .L_4)
	.align		4
.L_4:
        /*001c*/ 	.word	index@(_Z24computeWeightedSumKernelPfS_S_ii)
        /*0020*/ 	.word	0x0000001e


	//----- nvinfo : EIATTR_FRAME_SIZE
	.align		4
.L_5:
        /*0024*/ 	.byte	0x04, 0x11
        /*0026*/ 	.short	(.L_7 - .L_6)
	.align		4
.L_6:
        /*0028*/ 	.word	index@(_Z24computeWeightedSumKernelPfS_S_ii)
        /*002c*/ 	.word	0x00000000


	//----- nvinfo : EIATTR_MIN_STACK_SIZE
	.align		4
.L_7:
        /*0030*/ 	.byte	0x04, 0x12
        /*0032*/ 	.short	(.L_9 - .L_8)
	.align		4
.L_8:
        /*0034*/ 	.word	index@(_Z24computeWeightedSumKernelPfS_S_ii)
        /*0038*/ 	.word	0x00000000


	//----- nvinfo : EIATTR_MIN_STACK_SIZE
	.align		4
.L_9:
        /*003c*/ 	.byte	0x04, 0x12
        /*003e*/ 	.short	(.L_11 - .L_10)
	.align		4
.L_10:
        /*0040*/ 	.word	index@(_Z18stepFunctionKernelPfS_i)
        /*0044*/ 	.word	0x00000000
.L_11:


//--------------------- .nv.compat                --------------------------
	.section	.nv.compat,"",@"SHT_CUDA_COMPAT_INFO"
	.align	4
        /*0000*/ 	.byte	0x02, 0x09, 0x00, 0x00, 0x02, 0x02, 0x01, 0x00, 0x02, 0x05, 0x05, 0x00, 0x03, 0x07, 0x01, 0x01
        /*0010*/ 	.byte	0x02, 0x03, 0x00, 0x00, 0x02, 0x06, 0x01, 0x00, 0x04, 0x0b, 0x08, 0x00, 0x09, 0x00, 0x00, 0x00
        /*0020*/ 	.byte	0x00, 0x00, 0x00, 0x00


//--------------------- .nv.info._Z24computeWeightedSumKernelPfS_S_ii --------------------------
	.section	.nv.info._Z24computeWeightedSumKernelPfS_S_ii,"",@"SHT_CUDA_INFO"
	.sectionflags	@""
	.align	4


	//----- nvinfo : EIATTR_CUDA_API_VERSION
	.align		4
        /*0000*/ 	.byte	0x04, 0x37
        /*0002*/ 	.short	(.L_13 - .L_12)
.L_12:
        /*0004*/ 	.word	0x00000082


	//----- nvinfo : EIATTR_KPARAM_INFO
	.align		4
.L_13:
        /*0008*/ 	.byte	0x04, 0x17
        /*000a*/ 	.short	(.L_15 - .L_14)
.L_14:
        /*000c*/ 	.word	0x00000000
        /*0010*/ 	.short	0x0004
        /*0012*/ 	.short	0x001c
        /*0014*/ 	.byte	0x00, 0xf0, 0x11, 0x00


	//----- nvinfo : EIATTR_KPARAM_INFO
	.align		4
.L_15:
        /*0018*/ 	.byte	0x04, 0x17
        /*001a*/ 	.short	(.L_17 - .L_16)
.L_16:
        /*001c*/ 	.word	0x00000000
        /*0020*/ 	.short	0x0003
        /*0022*/ 	.short	0x0018
        /*0024*/ 	.byte	0x00, 0xf0, 0x11, 0x00


	//----- nvinfo : EIATTR_KPARAM_INFO
	.align		4
.L_17:
        /*0028*/ 	.byte	0x04, 0x17
        /*002a*/ 	.short	(.L_19 - .L_18)
.L_18:
        /*002c*/ 	.word	0x00000000
        /*0030*/ 	.short	0x0002
        /*0032*/ 	.short	0x0010
        /*0034*/ 	.byte	0x00, 0xf5, 0x21, 0x00


	//----- nvinfo : EIATTR_KPARAM_INFO
	.align		4
.L_19:
        /*0038*/ 	.byte	0x04, 0x17
        /*003a*/ 	.short	(.L_21 - .L_20)
.L_20:
        /*003c*/ 	.word	0x00000000
        /*0040*/ 	.short	0x0001
        /*0042*/ 	.short	0x0008
        /*0044*/ 	.byte	0x00, 0xf5, 0x21, 0x00


	//----- nvinfo : EIATTR_KPARAM_INFO
	.align		4
.L_21:
        /*0048*/ 	.byte	0x04, 0x17
        /*004a*/ 	.short	(.L_23 - .L_22)
.L_22:
        /*004c*/ 	.word	0x00000000
        /*0050*/ 	.short	0x0000
        /*0052*/ 	.short	0x0000
        /*0054*/ 	.byte	0x00, 0xf5, 0x21, 0x00


	//----- nvinfo : EIATTR_SPARSE_MMA_MASK
	.align		4
.L_23:
        /*0058*/ 	.byte	0x03, 0x50
        /*005a*/ 	.short	0x0000


	//----- nvinfo : EIATTR_MAXREG_COUNT
	.align		4
        /*005c*/ 	.byte	0x03, 0x1b
        /*005e*/ 	.short	0x00ff


	//----- nvinfo : EIATTR_MERCURY_ISA_VERSION
	.align		4
        /*0060*/ 	.byte	0x03, 0x5f
        /*0062*/ 	.short	0x0101


	//----- nvinfo : EIATTR_VRC_CTA_INIT_COUNT
	.align		4
        /*0064*/ 	.byte	0x02, 0x4a
	.zero		1
	.zero		1


	//----- nvinfo : EIATTR_EXIT_INSTR_OFFSETS
	.align		4
        /*0068*/ 	.byte	0x04, 0x1c
        /*006a*/ 	.short	(.L_25 - .L_24)


	//   ....[0]....
.L_24:
        /*006c*/ 	.word	0x00000070


	//   ....[1]....
        /*0070*/ 	.word	0x00000a90


	//----- nvinfo : EIATTR_CBANK_PARAM_SIZE
	.align		4
.L_25:
        /*0074*/ 	.byte	0x03, 0x19
        /*0076*/ 	.short	0x0020


	//----- nvinfo : EIATTR_PARAM_CBANK
	.align		4
        /*0078*/ 	.byte	0x04, 0x0a
        /*007a*/ 	.short	(.L_27 - .L_26)
	.align		4
.L_26:
        /*007c*/ 	.word	index@(.nv.constant0._Z24computeWeightedSumKernelPfS_S_ii)
        /*0080*/ 	.short	0x0380
        /*0082*/ 	.short	0x0020


	//----- nvinfo : EIATTR_SW_WAR
	.align		4
.L_27:
        /*0084*/ 	.byte	0x04, 0x36
        /*0086*/ 	.short	(.L_29 - .L_28)
.L_28:
        /*0088*/ 	.word	0x00000008
.L_29:


//--------------------- .nv.info._Z18stepFunctionKernelPfS_i --------------------------
	.section	.nv.info._Z18stepFunctionKernelPfS_i,"",@"SHT_CUDA_INFO"
	.sectionflags	@""
	.align	4


	//----- nvinfo : EIATTR_CUDA_API_VERSION
	.align		4
        /*0000*/ 	.byte	0x04, 0x37
        /*0002*/ 	.short	(.L_31 - .L_30)
.L_30:
        /*0004*/ 	.word	0x00000082


	//----- nvinfo : EIATTR_KPARAM_INFO
	.align		4
.L_31:
        /*0008*/ 	.byte	0x04, 0x17
        /*000a*/ 	.short	(.L_33 - .L_32)
.L_32:
        /*000c*/ 	.word	0x00000000
        /*0010*/ 	.short	0x0002
        /*0012*/ 	.short	0x0010
        /*0014*/ 	.byte	0x00, 0xf0, 0x11, 0x00


	//----- nvinfo : EIATTR_KPARAM_INFO
	.align		4
.L_33:
        /*0018*/ 	.byte	0x04, 0x17
        /*001a*/ 	.short	(.L_35 - .L_34)
.L_34:
        /*001c*/ 	.word	0x00000000
        /*0020*/ 	.short	0x0001
        /*0022*/ 	.short	0x0008
        /*0024*/ 	.byte	0x00, 0xf5, 0x21, 0x00


	//----- nvinfo : EIATTR_KPARAM_INFO
	.align		4
.L_35:
        /*0028*/ 	.byte	0x04, 0x17
        /*002a*/ 	.short	(.L_37 - .L_36)
.L_36:
        /*002c*/ 	.word	0x00000000
        /*0030*/ 	.short	0x0000
        /*0032*/ 	.short	0x0000
        /*0034*/ 	.byte	0x00, 0xf5, 0x21, 0x00


	//----- nvinfo : EIATTR_SPARSE_MMA_MASK
	.align		4
.L_37:
        /*0038*/ 	.byte	0x03, 0x50
        /*003a*/ 	.short	0x0000


	//----- nvinfo : EIATTR_MAXREG_COUNT
	.align		4
        /*003c*/ 	.byte	0x03, 0x1b
        /*003e*/ 	.short	0x00ff


	//----- nvinfo : EIATTR_MERCURY_ISA_VERSION
	.align		4
        /*0040*/ 	.byte	0x03, 0x5f
        /*0042*/ 	.short	0x0101


	//----- nvinfo : EIATTR_VRC_CTA_INIT_COUNT
	.align		4
        /*0044*/ 	.byte	0x02, 0x4a
	.zero		1
	.zero		1


	//----- nvinfo : EIATTR_EXIT_INSTR_OFFSETS
	.align		4
        /*0048*/ 	.byte	0x04, 0x1c
        /*004a*/ 	.short	(.L_39 - .L_38)


	//   ....[0]....
.L_38:
        /*004c*/ 	.word	0x00000070


	//   ....[1]....
        /*0050*/ 	.word	0x00000100


	//----- nvinfo : EIATTR_CBANK_PARAM_SIZE
	.align		4
.L_39:
        /*0054*/ 	.byte	0x03, 0x19
        /*0056*/ 	.short	0x0014


	//----- nvinfo : EIATTR_PARAM_CBANK
	.align		4
        /*0058*/ 	.byte	0x04, 0x0a
        /*005a*/ 	.short	(.L_41 - .L_40)
	.align		4
.L_40:
        /*005c*/ 	.word	index@(.nv.constant0._Z18stepFunctionKernelPfS_i)
        /*0060*/ 	.short	0x0380
        /*0062*/ 	.short	0x0014


	//----- nvinfo : EIATTR_SW_WAR
	.align		4
.L_41:
        /*0064*/ 	.byte	0x04, 0x36
        /*0066*/ 	.short	(.L_43 - .L_42)
.L_42:
        /*0068*/ 	.word	0x00000008
.L_43:


//--------------------- .nv.callgraph             --------------------------
	.section	.nv.callgraph,"",@"SHT_CUDA_CALLGRAPH"
	.align	4
	.sectionentsize	8
	.align		4
        /*0000*/ 	.word	0x00000000
	.align		4
        /*0004*/ 	.word	0xffffffff
	.align		4
        /*0008*/ 	.word	0x00000000
	.align		4
        /*000c*/ 	.word	0xfffffffe
	.align		4
        /*0010*/ 	.word	0x00000000
	.align		4
        /*0014*/ 	.word	0xfffffffd
	.align		4
        /*0018*/ 	.word	0x00000000
	.align		4
        /*001c*/ 	.word	0xfffffffc


//--------------------- .text._Z24computeWeightedSumKernelPfS_S_ii --------------------------
	.section	.text._Z24computeWeightedSumKernelPfS_S_ii,"ax",@progbits
	.align	128
        .global         _Z24computeWeightedSumKernelPfS_S_ii
        .type           _Z24computeWeightedSumKernelPfS_S_ii,@function
        .size           _Z24computeWeightedSumKernelPfS_S_ii,(.L_x_8 - _Z24computeWeightedSumKernelPfS_S_ii)
        .other          _Z24computeWeightedSumKernelPfS_S_ii,@"STO_CUDA_ENTRY STV_DEFAULT"
_Z24computeWeightedSumKernelPfS_S_ii:
.text._Z24computeWeightedSumKernelPfS_S_ii:
[----:B------:R-:W-:Y:S01]  /*0000*/  LDC R1, c[0x0][0x37c] ;  /* 0x0000df00ff017b82 */ /* 0x000fe20000000800 */
[----:B------:R-:W0:Y:S07]  /*0010*/  S2R R3, SR_TID.X ;  /* 0x0000000000037919 */ /* 0x000e2e0000002100 */
[----:B------:R-:W0:Y:S01]  /*0020*/  S2UR UR4, SR_CTAID.X ;  /* 0x00000000000479c3 */ /* 0x000e220000002500 */
[----:B------:R-:W1:Y:S07]  /*0030*/  LDCU UR5, c[0x0][0x398] ;  /* 0x00007300ff0577ac */ /* 0x000e6e0008000800 */
[----:B------:R-:W0:Y:S02]  /*0040*/  LDC R0, c[0x0][0x360] ;  /* 0x0000d800ff007b82 */ /* 0x000e240000000800 */
[----:B0-----:R-:W-:-:S05]  /*0050*/  IMAD R0, R0, UR4, R3 ;  /* 0x0000000400007c24 */ /* 0x001fca000f8e0203 */
[----:B-1----:R-:W-:-:S13]  /*0060*/  ISETP.GE.AND P0, PT, R0, UR5, PT ;  /* 0x0000000500007c0c */ /* 0x002fda000bf06270 */
[----:B------:R-:W-:Y:S05]  /*0070*/  @P0 EXIT ;  /* 0x000000000000094d */ /* 0x000fea0003800000 */
[----:B------:R-:W0:Y:S01]  /*0080*/  LDCU UR8, c[0x0][0x39c] ;  /* 0x00007380ff0877ac */ /* 0x000e220008000800 */
[----:B------:R-:W-:Y:S01]  /*0090*/  HFMA2 R15, -RZ, RZ, 0, 0 ;  /* 0x00000000ff0f7431 */ /* 0x000fe200000001ff */
[----:B------:R-:W1:Y:S01]  /*00a0*/  LDCU.64 UR16, c[0x0][0x358] ;  /* 0x00006b00ff1077ac */ /* 0x000e620008000a00 */
[----:B0-----:R-:W-:-:S09]  /*00b0*/  UISETP.GE.AND UP0, UPT, UR8, 0x1, UPT ;  /* 0x000000010800788c */ /* 0x001fd2000bf06270 */
[----:B-1----:R-:W-:Y:S05]  /*00c0*/  BRA.U !UP0, `(.L_x_0) ;  /* 0x0000000908647547 */ /* 0x002fea000b800000 */
[----:B------:R-:W-:Y:S02]  /*00d0*/  UISETP.GE.U32.AND UP1, UPT, UR8, 0x10, UPT ;  /* 0x000000100800788c */ /* 0x000fe4000bf26070 */
[----:B------:R-:W-:Y:S01]  /*00e0*/  IMAD R7, R0, UR8, RZ ;  /* 0x0000000800077c24 */ /* 0x000fe2000f8e02ff */
[----:B------:R-:W-:Y:S01]  /*00f0*/  ULOP3.LUT UR9, UR8, 0xf, URZ, 0xc0, !UPT ;  /* 0x0000000f08097892 */ /* 0x000fe2000f8ec0ff */
[----:B------:R-:W-:Y:S02]  /*0100*/  MOV R15, RZ ;  /* 0x000000ff000f7202 */ /* 0x000fe40000000f00 */
[----:B------:R-:W-:Y:S01]  /*0110*/  MOV R8, RZ ;  /* 0x000000ff00087202 */ /* 0x000fe20000000f00 */
[----:B------:R-:W-:Y:S02]  /*0120*/  UISETP.NE.AND UP0, UPT, UR9, URZ, UPT ;  /* 0x000000ff0900728c */ /* 0x000fe4000bf05270 */
[----:B------:R-:W-:Y:S09]  /*0130*/  BRA.U !UP1, `(.L_x_1) ;  /* 0x0000000509147547 */ /* 0x000ff2000b800000 */
[----:B------:R-:W0:Y:S01]  /*0140*/  LDCU.128 UR12, c[0x0][0x380] ;  /* 0x00007000ff0c77ac */ /* 0x000e220008000c00 */
[----:B------:R-:W-:Y:S02]  /*0150*/  MOV R15, RZ ;  /* 0x000000ff000f7202 */ /* 0x000fe40000000f00 */
[----:B------:R-:W-:Y:S01]  /*0160*/  MOV R6, R7 ;  /* 0x0000000700067202 */ /* 0x000fe20000000f00 */
[----:B------:R-:W-:-:S04]  /*0170*/  ULOP3.LUT UR10, UR8, 0x7ffffff0, URZ, 0xc0, !UPT ;  /* 0x7ffffff0080a7892 */ /* 0x000fc8000f8ec0ff */
[----:B------:R-:W-:Y:S02]  /*0180*/  UIADD3 UR11, UPT, UPT, -UR10, URZ, URZ ;  /* 0x000000ff0a0b7290 */ /* 0x000fe4000fffe1ff */
[----:B------:R-:W-:Y:S01]  /*0190*/  MOV R8, UR10 ;  /* 0x0000000a00087c02 */ /* 0x000fe20008000f00 */
[----:B0-----:R-:W-:Y:S02]  /*01a0*/  UIADD3 UR4, UP2, UPT, UR14, 0x20, URZ ;  /* 0x000000200e047890 */ /* 0x001fe4000ff5e0ff */
[----:B------:R-:W-:Y:S02]  /*01b0*/  UIADD3 UR6, UP1, UPT, UR12, 0x20, URZ ;  /* 0x000000200c067890 */ /* 0x000fe4000ff3e0ff */
[----:B------:R-:W-:Y:S02]  /*01c0*/  UIADD3.X UR5, UPT, UPT, URZ, UR15, URZ, UP2, !UPT ;  /* 0x0000000fff057290 */ /* 0x000fe400097fe4ff */
[----:B------:R-:W-:Y:S01]  /*01d0*/  MOV R2, UR4 ;  /* 0x0000000400027c02 */ /* 0x000fe20008000f00 */
[----:B------:R-:W-:-:S03]  /*01e0*/  UIADD3.X UR7, UPT, UPT, URZ, UR13, URZ, UP1, !UPT ;  /* 0x0000000dff077290 */ /* 0x000fc60008ffe4ff */
[----:B------:R-:W-:-:S09]  /*01f0*/  MOV R3, UR5 ;  /* 0x0000000500037c02 */ /* 0x000fd20008000f00 */
.L_x_2:
[----:B------:R-:W-:Y:S01]  /*0200*/  MOV R4, UR6 ;  /* 0x0000000600047c02 */ /* 0x000fe20008000f00 */
[----:B------:R-:W2:Y:S01]  /*0210*/  LDG.E R17, desc[UR16][R2.64+-0x20] ;  /* 0xffffe01002117981 */ /* 0x000ea2000c1e1900 */
[----:B------:R-:W-:-:S03]  /*0220*/  MOV R5, UR7 ;  /* 0x0000000700057c02 */ /* 0x000fc60008000f00 */
[----:B------:R-:W3:Y:S01]  /*0230*/  LDG.E R25, desc[UR16][R2.64+-0x1c] ;  /* 0xffffe41002197981 */ /* 0x000ee2000c1e1900 */
[----:B------:R-:W-:-:S03]  /*0240*/  IMAD.WIDE R4, R6, 0x4, R4 ;  /* 0x0000000406047825 */ /* 0x000fc600078e0204 */
[----:B------:R-:W4:Y:S04]  /*0250*/  LDG.E R19, desc[UR16][R2.64+-0x18] ;  /* 0xffffe81002137981 */ /* 0x000f28000c1e1900 */
[----:B------:R-:W2:Y:S04]  /*0260*/  LDG.E R16, desc[UR16][R4.64+-0x20] ;  /* 0xffffe01004107981 */ /* 0x000ea8000c1e1900 */
[----:B------:R-:W3:Y:S04]  /*0270*/  LDG.E R18, desc[UR16][R4.64+-0x1c] ;  /* 0xffffe41004127981 */ /* 0x000ee8000c1e1900 */
[----:B------:R-:W4:Y:S04]  /*0280*/  LDG.E R20, desc[UR16][R4.64+-0x18] ;  /* 0xffffe81004147981 */ /* 0x000f28000c1e1900 */
[----:B------:R-:W5:Y:S04]  /*0290*/  LDG.E R22, desc[UR16][R2.64+-0x14] ;  /* 0xffffec1002167981 */ /* 0x000f68000c1e1900 */
        /* <DEDUP_REMOVED lines=8> */
[----:B------:R-:W5:Y:S01]  /*0320*/  LDG.E R14, desc[UR16][R4.64+-0x4] ;  /* 0xfffffc10040e7981 */ /* 0x000f62000c1e1900 */
[----:B--2---:R-:W-:-:S03]  /*0330*/  FFMA R17, R16, R17, R15 ;  /* 0x0000001110117223 */ /* 0x004fc6000000000f */
[----:B------:R-:W2:Y:S04]  /*0340*/  LDG.E R15, desc[UR16][R2.64] ;  /* 0x00000010020f7981 */ /* 0x000ea8000c1e1900 */
[----:B------:R-:W2:Y:S01]  /*0350*/  LDG.E R16, desc[UR16][R4.64] ;  /* 0x0000001004107981 */ /* 0x000ea2000c1e1900 */
[----:B---3--:R-:W-:-:S03]  /*0360*/  FFMA R25, R18, R25, R17 ;  /* 0x0000001912197223 */ /* 0x008fc60000000011 */
[----:B------:R-:W3:Y:S01]  /*0370*/  LDG.E R17, desc[UR16][R2.64+0x4] ;  /* 0x0000041002117981 */ /* 0x000ee2000c1e1900 */
[----:B----4-:R-:W-:-:S03]  /*0380*/  FFMA R26, R20, R19, R25 ;  /* 0x00000013141a7223 */ /* 0x010fc60000000019 */
[----:B------:R-:W3:Y:S04]  /*0390*/  LDG.E R18, desc[UR16][R4.64+0x4] ;  /* 0x0000041004127981 */ /* 0x000ee8000c1e1900 */
[----:B------:R-:W4:Y:S01]  /*03a0*/  LDG.E R20, desc[UR16][R2.64+0x8] ;  /* 0x0000081002147981 */ /* 0x000f22000c1e1900 */
[----:B-----5:R-:W-:-:S03]  /*03b0*/  FFMA R25, R21, R22, R26 ;  /* 0x0000001615197223 */ /* 0x020fc6000000001a */
[----:B------:R-:W4:Y:S04]  /*03c0*/  LDG.E R19, desc[UR16][R4.64+0x8] ;  /* 0x0000081004137981 */ /* 0x000f28000c1e1900 */
[----:B------:R-:W5:Y:S01]  /*03d0*/  LDG.E R22, desc[UR16][R2.64+0xc] ;  /* 0x00000c1002167981 */ /* 0x000f62000c1e1900 */
[----:B------:R-:W-:-:S03]  /*03e0*/  FFMA R25, R24, R23, R25 ;  /* 0x0000001718197223 */ /* 0x000fc60000000019 */
[----:B------:R-:W5:Y:S04]  /*03f0*/  LDG.E R21, desc[UR16][R4.64+0xc] ;  /* 0x00000c1004157981 */ /* 0x000f68000c1e1900 */
[----:B------:R-:W5:Y:S01]  /*0400*/  LDG.E R24, desc[UR16][R2.64+0x10] ;  /* 0x0000101002187981 */ /* 0x000f62000c1e1900 */
[----:B------:R-:W-:-:S03]  /*0410*/  FFMA R25, R10, R9, R25 ;  /* 0x000000090a197223 */ /* 0x000fc60000000019 */
[----:B------:R-:W5:Y:S04]  /*0420*/  LDG.E R23, desc[UR16][R4.64+0x10] ;  /* 0x0000101004177981 */ /* 0x000f68000c1e1900 */
[----:B------:R-:W5:Y:S01]  /*0430*/  LDG.E R10, desc[UR16][R2.64+0x14] ;  /* 0x00001410020a7981 */ /* 0x000f62000c1e1900 */
[----:B------:R-:W-:-:S03]  /*0440*/  FFMA R27, R12, R11, R25 ;  /* 0x0000000b0c1b7223 */ /* 0x000fc60000000019 */
[----:B------:R-:W5:Y:S04]  /*0450*/  LDG.E R9, desc[UR16][R4.64+0x14] ;  /* 0x0000141004097981 */ /* 0x000f68000c1e1900 */
[----:B------:R-:W5:Y:S04]  /*0460*/  LDG.E R11, desc[UR16][R2.64+0x18] ;  /* 0x00001810020b7981 */ /* 0x000f68000c1e1900 */
[----:B------:R-:W5:Y:S04]  /*0470*/  LDG.E R12, desc[UR16][R4.64+0x18] ;  /* 0x00001810040c7981 */ /* 0x000f68000c1e1900 */
[----:B------:R-:W5:Y:S04]  /*0480*/  LDG.E R25, desc[UR16][R4.64+0x1c] ;  /* 0x00001c1004197981 */ /* 0x000f68000c1e1900 */
[----:B------:R0:W5:Y:S01]  /*0490*/  LDG.E R26, desc[UR16][R2.64+0x1c] ;  /* 0x00001c10021a7981 */ /* 0x000162000c1e1900 */
[----:B------:R-:W-:Y:S01]  /*04a0*/  FFMA R13, R14, R13, R27 ;  /* 0x0000000d0e0d7223 */ /* 0x000fe2000000001b */
[----:B------:R-:W-:-:S04]  /*04b0*/  UIADD3 UR11, UPT, UPT, UR11, 0x10, URZ ;  /* 0x000000100b0b7890 */ /* 0x000fc8000fffe0ff */
[----:B------:R-:W-:Y:S01]  /*04c0*/  UISETP.NE.AND UP1, UPT, UR11, URZ, UPT ;  /* 0x000000ff0b00728c */ /* 0x000fe2000bf25270 */
[----:B0-----:R-:W-:Y:S02]  /*04d0*/  IADD3 R2, P0, PT, R2, 0x40, RZ ;  /* 0x0000004002027810 */ /* 0x001fe40007f1e0ff */
[----:B------:R-:W-:Y:S02]  /*04e0*/  IADD3 R6, PT, PT, R6, 0x10, RZ ;  /* 0x0000001006067810 */ /* 0x000fe40007ffe0ff */
[----:B------:R-:W-:Y:S01]  /*04f0*/  IADD3.X R3, PT, PT, RZ, R3, RZ, P0, !PT ;  /* 0x00000003ff037210 */ /* 0x000fe200007fe4ff */
[----:B--2---:R-:W-:-:S04]  /*0500*/  FFMA R13, R16, R15, R13 ;  /* 0x0000000f100d7223 */ /* 0x004fc8000000000d */
[----:B---3--:R-:W-:-:S04]  /*0510*/  FFMA R18, R18, R17, R13 ;  /* 0x0000001112127223 */ /* 0x008fc8000000000d */
[----:B----4-:R-:W-:-:S04]  /*0520*/  FFMA R18, R19, R20, R18 ;  /* 0x0000001413127223 */ /* 0x010fc80000000012 */
[----:B-----5:R-:W-:-:S04]  /*0530*/  FFMA R18, R21, R22, R18 ;  /* 0x0000001615127223 */ /* 0x020fc80000000012 */
[----:B------:R-:W-:-:S04]  /*0540*/  FFMA R18, R23, R24, R18 ;  /* 0x0000001817127223 */ /* 0x000fc80000000012 */
[----:B------:R-:W-:-:S04]  /*0550*/  FFMA R9, R9, R10, R18 ;  /* 0x0000000a09097223 */ /* 0x000fc80000000012 */
[----:B------:R-:W-:-:S04]  /*0560*/  FFMA R12, R12, R11, R9 ;  /* 0x0000000b0c0c7223 */ /* 0x000fc80000000009 */
[----:B------:R-:W-:Y:S01]  /*0570*/  FFMA R15, R25, R26, R12 ;  /* 0x0000001a190f7223 */ /* 0x000fe2000000000c */
[----:B------:R-:W-:Y:S06]  /*0580*/  BRA.U UP1, `(.L_x_2) ;  /* 0xfffffffd011c7547 */ /* 0x000fec000b83ffff */
.L_x_1:
[----:B------:R-:W-:Y:S05]  /*0590*/  BRA.U !UP0, `(.L_x_0) ;  /* 0x0000000508307547 */ /* 0x000fea000b800000 */
[----:B------:R-:W-:Y:S02]  /*05a0*/  UISETP.GE.U32.AND UP0, UPT, UR9, 0x8, UPT ;  /* 0x000000080900788c */ /* 0x000fe4000bf06070 */
[----:B------:R-:W-:-:S04]  /*05b0*/  ULOP3.LUT UR5, UR8, 0x7, URZ, 0xc0, !UPT ;  /* 0x0000000708057892 */ /* 0x000fc8000f8ec0ff */
[----:B------:R-:W-:-:S03]  /*05c0*/  UISETP.NE.AND UP1, UPT, UR5, URZ, UPT ;  /* 0x000000ff0500728c */ /* 0x000fc6000bf25270 */
[----:B------:R-:W-:Y:S08]  /*05d0*/  BRA.U !UP0, `(.L_x_3) ;  /* 0x0000000108787547 */ /* 0x000ff0000b800000 */
[----:B------:R-:W0:Y:S01]  /*05e0*/  LDC.64 R2, c[0x0][0x380] ;  /* 0x0000e000ff027b82 */ /* 0x000e220000000a00 */
[----:B------:R-:W-:-:S07]  /*05f0*/  IADD3 R9, PT, PT, R7, R8, RZ ;  /* 0x0000000807097210 */ /* 0x000fce0007ffe0ff */
[----:B------:R-:W1:Y:S01]  /*0600*/  LDC.64 R4, c[0x0][0x388] ;  /* 0x0000e200ff047b82 */ /* 0x000e620000000a00 */
[----:B0-----:R-:W-:-:S05]  /*0610*/  IMAD.WIDE R2, R9, 0x4, R2 ;  /* 0x0000000409027825 */ /* 0x001fca00078e0202 */
[----:B------:R-:W2:Y:S01]  /*0620*/  LDG.E R10, desc[UR16][R2.64] ;  /* 0x00000010020a7981 */ /* 0x000ea2000c1e1900 */
[----:B-1----:R-:W-:-:S03]  /*0630*/  IMAD.WIDE.U32 R4, R8, 0x4, R4 ;  /* 0x0000000408047825 */ /* 0x002fc600078e0004 */
[----:B------:R-:W3:Y:S04]  /*0640*/  LDG.E R13, desc[UR16][R2.64+0x4] ;  /* 0x00000410020d7981 */ /* 0x000ee8000c1e1900 */
[----:B------:R-:W2:Y:S04]  /*0650*/  LDG.E R11, desc[UR16][R4.64] ;  /* 0x00000010040b7981 */ /* 0x000ea8000c1e1900 */
[----:B------:R-:W3:Y:S04]  /*0660*/  LDG.E R12, desc[UR16][R4.64+0x4] ;  /* 0x00000410040c7981 */ /* 0x000ee8000c1e1900 */
[----:B------:R-:W4:Y:S04]  /*0670*/  LDG.E R17, desc[UR16][R2.64+0x8] ;  /* 0x0000081002117981 */ /* 0x000f28000c1e1900 */
        /* <DEDUP_REMOVED lines=11> */
[----:B------:R-:W-:Y:S01]  /*0730*/  IADD3 R8, PT, PT, R8, 0x8, RZ ;  /* 0x0000000808087810 */ /* 0x000fe20007ffe0ff */
[----:B--2---:R-:W-:-:S04]  /*0740*/  FFMA R10, R10, R11, R15 ;  /* 0x0000000b0a0a7223 */ /* 0x004fc8000000000f */
[----:B---3--:R-:W-:-:S04]  /*0750*/  FFMA R10, R13, R12, R10 ;  /* 0x0000000c0d0a7223 */ /* 0x008fc8000000000a */
[----:B----4-:R-:W-:-:S04]  /*0760*/  FFMA R10, R17, R14, R10 ;  /* 0x0000000e110a7223 */ /* 0x010fc8000000000a */
[----:B-----5:R-:W-:-:S04]  /*0770*/  FFMA R10, R19, R16, R10 ;  /* 0x00000010130a7223 */ /* 0x020fc8000000000a */
[----:B------:R-:W-:-:S04]  /*0780*/  FFMA R10, R21, R18, R10 ;  /* 0x00000012150a7223 */ /* 0x000fc8000000000a */
[----:B------:R-:W-:-:S04]  /*0790*/  FFMA R23, R23, R20, R10 ;  /* 0x0000001417177223 */ /* 0x000fc8000000000a */
[----:B------:R-:W-:-:S04]  /*07a0*/  FFMA R6, R6, R9, R23 ;  /* 0x0000000906067223 */ /* 0x000fc80000000017 */
[----:B------:R-:W-:-:S07]  /*07b0*/  FFMA R15, R25, R22, R6 ;  /* 0x00000016190f7223 */ /* 0x000fce0000000006 */
.L_x_3:
        /* <DEDUP_REMOVED lines=17> */
[----:B------:R-:W5:Y:S01]  /*08d0*/  LDG.E R14, desc[UR16][R4.64+0xc] ;  /* 0x00000c10040e7981 */ /* 0x000f62000c1e1900 */
[----:B------:R-:W-:Y:S01]  /*08e0*/  IADD3 R8, PT, PT, R8, 0x4, RZ ;  /* 0x0000000408087810 */ /* 0x000fe20007ffe0ff */
[----:B--2---:R-:W-:-:S04]  /*08f0*/  FFMA R6, R6, R9, R15 ;  /* 0x0000000906067223 */ /* 0x004fc8000000000f */
[----:B---3--:R-:W-:-:S04]  /*0900*/  FFMA R6, R11, R10, R6 ;  /* 0x0000000a0b067223 */ /* 0x008fc80000000006 */
[----:B----4-:R-:W-:-:S04]  /*0910*/  FFMA R6, R13, R12, R6 ;  /* 0x0000000c0d067223 */ /* 0x010fc80000000006 */
[----:B-----5:R-:W-:-:S07]  /*0920*/  FFMA R15, R17, R14, R6 ;  /* 0x0000000e110f7223 */ /* 0x020fce0000000006 */
.L_x_4:
[----:B------:R-:W-:Y:S05]  /*0930*/  BRA.U !UP1, `(.L_x_0) ;  /* 0x0000000109487547 */ /* 0x000fea000b800000 */
[----:B------:R-:W0:Y:S01]  /*0940*/  LDC.64 R2, c[0x0][0x388] ;  /* 0x0000e200ff027b82 */ /* 0x000e220000000a00 */
[----:B------:R-:W-:Y:S01]  /*0950*/  IADD3 R7, PT, PT, R7, R8, RZ ;  /* 0x0000000807077210 */ /* 0x000fe20007ffe0ff */
[----:B------:R-:W-:-:S06]  /*0960*/  UIADD3 UR4, UPT, UPT, -UR4, URZ, URZ ;  /* 0x000000ff04047290 */ /* 0x000fcc000fffe1ff */
[----:B------:R-:W1:Y:S01]  /*0970*/  LDC.64 R10, c[0x0][0x380] ;  /* 0x0000e000ff0a7b82 */ /* 0x000e620000000a00 */
[----:B0-----:R-:W-:-:S03]  /*0980*/  IMAD.WIDE.U32 R2, R8, 0x4, R2 ;  /* 0x0000000408027825 */ /* 0x001fc600078e0002 */
[----:B------:R-:W-:Y:S02]  /*0990*/  MOV R6, R2 ;  /* 0x0000000200067202 */ /* 0x000fe40000000f00 */
[----:B------:R-:W-:-:S07]  /*09a0*/  MOV R5, R3 ;  /* 0x0000000300057202 */ /* 0x000fce0000000f00 */
.L_x_5:
[----:B-1----:R-:W-:Y:S01]  /*09b0*/  IMAD.WIDE R2, R7, 0x4, R10 ;  /* 0x0000000407027825 */ /* 0x002fe200078e020a */
[----:B------:R-:W-:-:S05]  /*09c0*/  MOV R4, R6 ;  /* 0x0000000600047202 */ /* 0x000fca0000000f00 */
[----:B------:R-:W2:Y:S04]  /*09d0*/  LDG.E R2, desc[UR16][R2.64] ;  /* 0x0000001002027981 */ /* 0x000ea8000c1e1900 */
[----:B------:R0:W2:Y:S01]  /*09e0*/  LDG.E R4, desc[UR16][R4.64] ;  /* 0x0000001004047981 */ /* 0x0000a2000c1e1900 */
[----:B------:R-:W-:Y:S01]  /*09f0*/  UIADD3 UR4, UPT, UPT, UR4, 0x1, URZ ;  /* 0x0000000104047890 */ /* 0x000fe2000fffe0ff */
[----:B------:R-:W-:Y:S02]  /*0a00*/  IADD3 R6, P0, PT, R6, 0x4, RZ ;  /* 0x0000000406067810 */ /* 0x000fe40007f1e0ff */
[----:B------:R-:W-:Y:S01]  /*0a10*/  IADD3 R7, PT, PT, R7, 0x1, RZ ;  /* 0x0000000107077810 */ /* 0x000fe20007ffe0ff */
[----:B------:R-:W-:Y:S01]  /*0a20*/  UISETP.NE.AND UP0, UPT, UR4, URZ, UPT ;  /* 0x000000ff0400728c */ /* 0x000fe2000bf05270 */
[----:B0-----:R-:W-:Y:S01]  /*0a30*/  IADD3.X R5, PT, PT, RZ, R5, RZ, P0, !PT ;  /* 0x00000005ff057210 */ /* 0x001fe200007fe4ff */
[----:B--2---:R-:W-:-:S07]  /*0a40*/  FFMA R15, R2, R4, R15 ;  /* 0x00000004020f7223 */ /* 0x004fce000000000f */
[----:B------:R-:W-:Y:S05]  /*0a50*/  BRA.U UP0, `(.L_x_5) ;  /* 0xfffffffd00d47547 */ /* 0x000fea000b83ffff */
.L_x_0:
[----:B------:R-:W0:Y:S02]  /*0a60*/  LDC.64 R2, c[0x0][0x390] ;  /* 0x0000e400ff027b82 */ /* 0x000e240000000a00 */
[----:B0-----:R-:W-:-:S05]  /*0a70*/  IMAD.WIDE R2, R0, 0x4, R2 ;  /* 0x0000000400027825 */ /* 0x001fca00078e0202 */
[----:B------:R-:W-:Y:S01]  /*0a80*/  STG.E desc[UR16][R2.64], R15 ;  /* 0x0000000f02007986 */ /* 0x000fe2000c101910 */
[----:B------:R-:W-:Y:S05]  /*0a90*/  EXIT ;  /* 0x000000000000794d */ /* 0x000fea0003800000 */
.L_x_6:
[----:B------:R-:W-:-:S00]  /*0aa0*/  BRA `(.L_x_6) ;  /* 0xfffffffc00fc7947 */ /* 0x000fc0000383ffff */
[----:B------:R-:W-:-:S00]  /*0ab0*/  NOP ;  /* 0x0000000000007918 */ /* 0x000fc00000000000 */
        /* <DEDUP_REMOVED lines=12> */
.L_x_8:


//--------------------- .text._Z18stepFunctionKernelPfS_i --------------------------
	.section	.text._Z18stepFunctionKernelPfS_i,"ax",@progbits
	.align	128
        .global         _Z18stepFunctionKernelPfS_i
        .type           _Z18stepFunctionKernelPfS_i,@function
        .size           _Z18stepFunctionKernelPfS_i,(.L_x_9 - _Z18stepFunctionKernelPfS_i)
        .other          _Z18stepFunctionKernelPfS_i,@"STO_CUDA_ENTRY STV_DEFAULT"
_Z18stepFunctionKernelPfS_i:
.text._Z18stepFunctionKernelPfS_i:
        /* <DEDUP_REMOVED lines=8> */
[----:B------:R-:W0:Y:S01]  /*0080*/  LDC.64 R2, c[0x0][0x380] ;  /* 0x0000e000ff027b82 */ /* 0x000e220000000a00 */
[----:B------:R-:W1:Y:S07]  /*0090*/  LDCU.64 UR4, c[0x0][0x358] ;  /* 0x00006b00ff0477ac */ /* 0x000e6e0008000a00 */
[----:B------:R-:W2:Y:S01]  /*00a0*/  LDC.64 R4, c[0x0][0x388] ;  /* 0x0000e200ff047b82 */ /* 0x000ea20000000a00 */
[----:B0-----:R-:W-:-:S06]  /*00b0*/  IMAD.WIDE R2, R7, 0x4, R2 ;  /* 0x0000000407027825 */ /* 0x001fcc00078e0202 */
[----:B-1----:R-:W3:Y:S01]  /*00c0*/  LDG.E R2, desc[UR4][R2.64] ;  /* 0x0000000402027981 */ /* 0x002ee2000c1e1900 */
[----:B--2---:R-:W-:Y:S01]  /*00d0*/  IMAD.WIDE R4, R7, 0x4, R4 ;  /* 0x0000000407047825 */ /* 0x004fe200078e0204 */
[----:B---3--:R-:W-:-:S05]  /*00e0*/  FSET.BF.GT.AND R7, R2, RZ, PT ;  /* 0x000000ff0207720a */ /* 0x008fca0003804000 */
[----:B------:R-:W-:Y:S01]  /*00f0*/  STG.E desc[UR4][R4.64], R7 ;  /* 0x0000000704007986 */ /* 0x000fe2000c101904 */
[----:B------:R-:W-:Y:S05]  /*0100*/  EXIT ;  /* 0x000000000000794d */ /* 0x000fea0003800000 */
.L_x_7:
        /* <DEDUP_REMOVED lines=15> */
.L_x_9:


//--------------------- .nv.shared.reserved.0     --------------------------
	.section	.nv.shared.reserved.0,"aw",@nobits
	.weak		__nv_reservedSMEM_offset_0_alias
	.size		__nv_reservedSMEM_offset_0_alias, 0, 64
	.other		__nv_reservedSMEM_offset_0_alias,@"STO_CUDA_RESERVED_SHARED STV_DEFAULT"
__nv_reservedSMEM_offset_0_alias:
	.zero		0
	.zero		64


//--------------------- .nv.constant0._Z24computeWeightedSumKernelPfS_S_ii --------------------------
	.section	.nv.constant0._Z24computeWeightedSumKernelPfS_S_ii,"a",@progbits
	.sectionflags	@""
	.align	4
.nv.constant0._Z24computeWeightedSumKernelPfS_S_ii:
	.zero		928


//--------------------- .nv.constant0._Z18stepFunctionKernelPfS_i --------------------------
	.section	.nv.constant0._Z18stepFunctionKernelPfS_i,"a",@progbits
	.sectionflags	@""
	.align	4
.nv.constant0._Z18stepFunctionKernelPfS_i:
	.zero		916


//--------------------- SYMBOLS --------------------------

	.type		.nv.reservedSmem.offset0,@object
	.size		.nv.reservedSmem.offset0,0x4
